//
// Generated by NVIDIA NVVM Compiler
//
// Compiler Build ID: CL-36424714
// Cuda compilation tools, release 13.0, V13.0.88
// Based on NVVM 20.0.0
//

.version 9.0
.target sm_100
.address_size 64

	// .globl	_Z11add_joutyouPiS_S_S_i

.visible .entry _Z11add_joutyouPiS_S_S_i(
	.param .u64 .ptr .align 1 _Z11add_joutyouPiS_S_S_i_param_0,
	.param .u64 .ptr .align 1 _Z11add_joutyouPiS_S_S_i_param_1,
	.param .u64 .ptr .align 1 _Z11add_joutyouPiS_S_S_i_param_2,
	.param .u64 .ptr .align 1 _Z11add_joutyouPiS_S_S_i_param_3,
	.param .u32 _Z11add_joutyouPiS_S_S_i_param_4
)
{
	.reg .pred 	%p<40>;
	.reg .b32 	%r<53>;
	.reg .b64 	%rd<24>;

	ld.param.u64 	%rd16, [_Z11add_joutyouPiS_S_S_i_param_0];
	ld.param.u64 	%rd17, [_Z11add_joutyouPiS_S_S_i_param_1];
	ld.param.u64 	%rd18, [_Z11add_joutyouPiS_S_S_i_param_2];
	ld.param.u64 	%rd19, [_Z11add_joutyouPiS_S_S_i_param_3];
	ld.param.u32 	%r12, [_Z11add_joutyouPiS_S_S_i_param_4];
	cvta.to.global.u64 	%rd1, %rd19;
	cvta.to.global.u64 	%rd2, %rd18;
	cvta.to.global.u64 	%rd3, %rd17;
	cvta.to.global.u64 	%rd20, %rd16;
	mov.u32 	%r13, %ntid.x;
	mov.u32 	%r14, %ctaid.x;
	mov.u32 	%r15, %tid.x;
	mad.lo.s32 	%r1, %r13, %r14, %r15;
	setp.ge.s32 	%p1, %r1, %r12;
	@%p1 bra 	$L__BB0_54;
	setp.eq.s32 	%p2, %r1, 0;
	@%p2 bra 	$L__BB0_7;
	setp.lt.s32 	%p3, %r12, 2;
	@%p3 bra 	$L__BB0_54;
	neg.s32 	%r52, %r12;
	add.s64 	%rd23, %rd1, 4;
	add.s64 	%rd22, %rd2, 4;
	add.s64 	%rd21, %rd3, 4;
$L__BB0_4:
	mov.u64 	%rd8, %rd20;
	add.s64 	%rd20, %rd8, 4;
	ld.global.u32 	%r7, [%rd8+4];
	setp.ne.s32 	%p4, %r7, 1;
	@%p4 bra 	$L__BB0_30;
	ld.global.u32 	%r8, [%rd21];
	setp.ne.s32 	%p5, %r8, 1;
	@%p5 bra 	$L__BB0_29;
	mov.b32 	%r35, 1;
	st.global.u32 	[%rd22], %r35;
	mov.b32 	%r36, 0;
	st.global.u32 	[%rd23], %r36;
	bra.uni 	$L__BB0_53;
$L__BB0_7:
	ld.global.u32 	%r3, [%rd20];
	setp.ne.s32 	%p24, %r3, 1;
	@%p24 bra 	$L__BB0_11;
	ld.global.u32 	%r4, [%rd3];
	setp.ne.s32 	%p25, %r4, 1;
	@%p25 bra 	$L__BB0_10;
	mov.b32 	%r50, 1;
	st.global.u32 	[%rd2], %r50;
	mov.b32 	%r51, 0;
	st.global.u32 	[%rd1], %r51;
	bra.uni 	$L__BB0_54;
$L__BB0_10:
	setp.eq.s32 	%p26, %r4, 0;
	@%p26 bra 	$L__BB0_13;
$L__BB0_11:
	setp.ne.s32 	%p27, %r3, 0;
	@%p27 bra 	$L__BB0_16;
	ld.global.u32 	%r5, [%rd3];
	setp.ne.s32 	%p28, %r5, 1;
	@%p28 bra 	$L__BB0_14;
$L__BB0_13:
	mov.b32 	%r48, 0;
	st.global.u32 	[%rd2], %r48;
	mov.b32 	%r49, 1;
	st.global.u32 	[%rd1], %r49;
	bra.uni 	$L__BB0_54;
$L__BB0_14:
	setp.ne.s32 	%p29, %r5, 0;
	@%p29 bra 	$L__BB0_16;
	mov.b32 	%r47, 0;
	st.global.u32 	[%rd2], %r47;
	st.global.u32 	[%rd1], %r47;
	bra.uni 	$L__BB0_54;
$L__BB0_16:
	setp.ne.s32 	%p30, %r3, -1;
	@%p30 bra 	$L__BB0_18;
	ld.global.u32 	%r37, [%rd3];
	setp.eq.s32 	%p31, %r37, 1;
	@%p31 bra 	$L__BB0_20;
$L__BB0_18:
	setp.ne.s32 	%p32, %r3, 1;
	@%p32 bra 	$L__BB0_21;
	ld.global.u32 	%r38, [%rd3];
	setp.ne.s32 	%p33, %r38, -1;
	@%p33 bra 	$L__BB0_21;
$L__BB0_20:
	mov.b32 	%r46, 0;
	st.global.u32 	[%rd2], %r46;
	st.global.u32 	[%rd1], %r46;
	bra.uni 	$L__BB0_54;
$L__BB0_21:
	setp.ne.s32 	%p34, %r3, -1;
	@%p34 bra 	$L__BB0_23;
	ld.global.u32 	%r39, [%rd3];
	setp.eq.s32 	%p35, %r39, 0;
	@%p35 bra 	$L__BB0_25;
$L__BB0_23:
	setp.ne.s32 	%p36, %r3, 0;
	@%p36 bra 	$L__BB0_26;
	ld.global.u32 	%r40, [%rd3];
	setp.ne.s32 	%p37, %r40, -1;
	@%p37 bra 	$L__BB0_26;
$L__BB0_25:
	mov.b32 	%r44, 0;
	st.global.u32 	[%rd2], %r44;
	mov.b32 	%r45, -1;
	st.global.u32 	[%rd1], %r45;
	bra.uni 	$L__BB0_54;
$L__BB0_26:
	setp.ne.s32 	%p38, %r3, -1;
	@%p38 bra 	$L__BB0_54;
	ld.global.u32 	%r41, [%rd3];
	setp.ne.s32 	%p39, %r41, -1;
	@%p39 bra 	$L__BB0_54;
	mov.b32 	%r42, -1;
	st.global.u32 	[%rd2], %r42;
	mov.b32 	%r43, 0;
	st.global.u32 	[%rd1], %r43;
	bra.uni 	$L__BB0_54;
$L__BB0_29:
	setp.eq.s32 	%p6, %r8, 0;
	@%p6 bra 	$L__BB0_32;
$L__BB0_30:
	setp.ne.s32 	%p7, %r7, 0;
	@%p7 bra 	$L__BB0_38;
	ld.global.u32 	%r9, [%rd21];
	setp.ne.s32 	%p8, %r9, 1;
	@%p8 bra 	$L__BB0_36;
$L__BB0_32:
	ld.global.u32 	%r29, [%rd8];
	setp.lt.s32 	%p21, %r29, 0;
	@%p21 bra 	$L__BB0_35;
	ld.global.u32 	%r30, [%rd21+-4];
	setp.lt.s32 	%p22, %r30, 0;
	@%p22 bra 	$L__BB0_35;
	mov.b32 	%r33, 1;
	st.global.u32 	[%rd22], %r33;
	mov.b32 	%r34, -1;
	st.global.u32 	[%rd23], %r34;
	bra.uni 	$L__BB0_53;
$L__BB0_35:
	mov.b32 	%r31, 0;
	st.global.u32 	[%rd22], %r31;
	mov.b32 	%r32, 1;
	st.global.u32 	[%rd23], %r32;
	bra.uni 	$L__BB0_53;
$L__BB0_36:
	setp.ne.s32 	%p9, %r9, 0;
	@%p9 bra 	$L__BB0_38;
	mov.b32 	%r28, 0;
	st.global.u32 	[%rd22], %r28;
	st.global.u32 	[%rd23], %r28;
	bra.uni 	$L__BB0_53;
$L__BB0_38:
	setp.ne.s32 	%p10, %r7, 1;
	@%p10 bra 	$L__BB0_40;
	ld.global.u32 	%r16, [%rd21];
	setp.eq.s32 	%p11, %r16, -1;
	@%p11 bra 	$L__BB0_42;
$L__BB0_40:
	setp.ne.s32 	%p12, %r7, -1;
	@%p12 bra 	$L__BB0_43;
	ld.global.u32 	%r17, [%rd21];
	setp.ne.s32 	%p13, %r17, 1;
	@%p13 bra 	$L__BB0_43;
$L__BB0_42:
	mov.b32 	%r27, 0;
	st.global.u32 	[%rd22], %r27;
	st.global.u32 	[%rd23], %r27;
	bra.uni 	$L__BB0_53;
$L__BB0_43:
	setp.ne.s32 	%p14, %r7, 0;
	@%p14 bra 	$L__BB0_45;
	ld.global.u32 	%r18, [%rd21];
	setp.eq.s32 	%p15, %r18, -1;
	@%p15 bra 	$L__BB0_47;
$L__BB0_45:
	setp.ne.s32 	%p16, %r7, -1;
	@%p16 bra 	$L__BB0_53;
	ld.global.u32 	%r10, [%rd21];
	setp.ne.s32 	%p17, %r10, 0;
	@%p17 bra 	$L__BB0_51;
$L__BB0_47:
	ld.global.u32 	%r21, [%rd8];
	setp.lt.s32 	%p19, %r21, 0;
	@%p19 bra 	$L__BB0_50;
	ld.global.u32 	%r22, [%rd21+-4];
	setp.lt.s32 	%p20, %r22, 0;
	@%p20 bra 	$L__BB0_50;
	mov.b32 	%r25, 0;
	st.global.u32 	[%rd22], %r25;
	mov.b32 	%r26, -1;
	st.global.u32 	[%rd23], %r26;
	bra.uni 	$L__BB0_53;
$L__BB0_50:
	mov.b32 	%r23, -1;
	st.global.u32 	[%rd22], %r23;
	mov.b32 	%r24, 1;
	st.global.u32 	[%rd23], %r24;
	bra.uni 	$L__BB0_53;
$L__BB0_51:
	setp.ne.s32 	%p18, %r10, -1;
	@%p18 bra 	$L__BB0_53;
	mov.b32 	%r19, -1;
	st.global.u32 	[%rd22], %r19;
	mov.b32 	%r20, 0;
	st.global.u32 	[%rd23], %r20;
$L__BB0_53:
	add.s32 	%r52, %r52, 1;
	add.s64 	%rd23, %rd23, 4;
	add.s64 	%rd22, %rd22, 4;
	add.s64 	%rd21, %rd21, 4;
	setp.ne.s32 	%p23, %r52, -1;
	@%p23 bra 	$L__BB0_4;
$L__BB0_54:
	ret;

}


// ===== COMPILED SASS (sm_100) =====

	.target	sm_100

	.elftype	@"ET_EXEC"


//--------------------- .note.nv.tkinfo           --------------------------
	.section	.note.nv.tkinfo,"",@"SHT_NOTE"
	.sectionflags	@"SHF_NOTE_NV_TKINFO"
	.tkinfo
        /*0018*/ 	.word	0x00000002
        /*0030*/ 	.string	""
        /*0030*/ 	.string	"ptxas"
        /*0030*/ 	.string	"Cuda compilation tools, release 13.0, V13.0.88"
        /*0030*/ 	.string	"Build cuda_13.0.r13.0/compiler.36424714_0"
        /*0030*/ 	.string	"-arch sm_100 -m 64 "



//--------------------- .note.nv.cuinfo           --------------------------
	.section	.note.nv.cuinfo,"",@"SHT_NOTE"
	.sectionflags	@"SHF_NOTE_NV_CUINFO"
        /*0018*/ 	.short	0x0002
        /*001a*/ 	.short	0x0064
        /*001c*/ 	.short	0x0082
	.zero		2


//--------------------- .nv.info                  --------------------------
	.section	.nv.info,"",@"SHT_CUDA_INFO"
	.align	4


	//----- nvinfo : EIATTR_REGCOUNT
	.align		4
        /*0000*/ 	.byte	0x04, 0x2f
        /*0002*/ 	.short	(.L_1 - .L_0)
	.align		4
.L_0:
        /*0004*/ 	.word	index@(_Z11add_joutyouPiS_S_S_i)
        /*0008*/ 	.word	0x00000011


	//----- nvinfo : EIATTR_FRAME_SIZE
	.align		4
.L_1:
        /*000c*/ 	.byte	0x04, 0x11
        /*000e*/ 	.short	(.L_3 - .L_2)
	.align		4
.L_2:
        /*0010*/ 	.word	index@(_Z11add_joutyouPiS_S_S_i)
        /*0014*/ 	.word	0x00000000


	//----- nvinfo : EIATTR_MIN_STACK_SIZE
	.align		4
.L_3:
        /*0018*/ 	.byte	0x04, 0x12
        /*001a*/ 	.short	(.L_5 - .L_4)
	.align		4
.L_4:
        /*001c*/ 	.word	index@(_Z11add_joutyouPiS_S_S_i)
        /*0020*/ 	.word	0x00000000
.L_5:


//--------------------- .nv.compat                --------------------------
	.section	.nv.compat,"",@"SHT_CUDA_COMPAT_INFO"
	.align	4
        /*0000*/ 	.byte	0x02, 0x09, 0x00, 0x00, 0x02, 0x02, 0x01, 0x00, 0x02, 0x05, 0x05, 0x00, 0x03, 0x07, 0x01, 0x01
        /*0010*/ 	.byte	0x02, 0x03, 0x00, 0x00, 0x02, 0x06, 0x01, 0x00, 0x04, 0x0b, 0x08, 0x00, 0x09, 0x00, 0x00, 0x00
        /*0020*/ 	.byte	0x00, 0x00, 0x00, 0x00


//--------------------- .nv.info._Z11add_joutyouPiS_S_S_i --------------------------
	.section	.nv.info._Z11add_joutyouPiS_S_S_i,"",@"SHT_CUDA_INFO"
	.sectionflags	@""
	.align	4


	//----- nvinfo : EIATTR_CUDA_API_VERSION
	.align		4
        /*0000*/ 	.byte	0x04, 0x37
        /*0002*/ 	.short	(.L_7 - .L_6)
.L_6:
        /*0004*/ 	.word	0x00000082


	//----- nvinfo : EIATTR_KPARAM_INFO
	.align		4
.L_7:
        /*0008*/ 	.byte	0x04, 0x17
        /*000a*/ 	.short	(.L_9 - .L_8)
.L_8:
        /*000c*/ 	.word	0x00000000
        /*0010*/ 	.short	0x0004
        /*0012*/ 	.short	0x0020
        /*0014*/ 	.byte	0x00, 0xf0, 0x11, 0x00


	//----- nvinfo : EIATTR_KPARAM_INFO
	.align		4
.L_9:
        /*0018*/ 	.byte	0x04, 0x17
        /*001a*/ 	.short	(.L_11 - .L_10)
.L_10:
        /*001c*/ 	.word	0x00000000
        /*0020*/ 	.short	0x0003
        /*0022*/ 	.short	0x0018
        /*0024*/ 	.byte	0x00, 0xf5, 0x21, 0x00


	//----- nvinfo : EIATTR_KPARAM_INFO
	.align		4
.L_11:
        /*0028*/ 	.byte	0x04, 0x17
        /*002a*/ 	.short	(.L_13 - .L_12)
.L_12:
        /*002c*/ 	.word	0x00000000
        /*0030*/ 	.short	0x0002
        /*0032*/ 	.short	0x0010
        /*0034*/ 	.byte	0x00, 0xf5, 0x21, 0x00


	//----- nvinfo : EIATTR_KPARAM_INFO
	.align		4
.L_13:
        /*0038*/ 	.byte	0x04, 0x17
        /*003a*/ 	.short	(.L_15 - .L_14)
.L_14:
        /*003c*/ 	.word	0x00000000
        /*0040*/ 	.short	0x0001
        /*0042*/ 	.short	0x0008
        /*0044*/ 	.byte	0x00, 0xf5, 0x21, 0x00


	//----- nvinfo : EIATTR_KPARAM_INFO
	.align		4
.L_15:
        /*0048*/ 	.byte	0x04, 0x17
        /*004a*/ 	.short	(.L_17 - .L_16)
.L_16:
        /*004c*/ 	.word	0x00000000
        /*0050*/ 	.short	0x0000
        /*0052*/ 	.short	0x0000
        /*0054*/ 	.byte	0x00, 0xf5, 0x21, 0x00


	//----- nvinfo : EIATTR_SPARSE_MMA_MASK
	.align		4
.L_17:
        /*0058*/ 	.byte	0x03, 0x50
        /*005a*/ 	.short	0x0000


	//----- nvinfo : EIATTR_MAXREG_COUNT
	.align		4
        /*005c*/ 	.byte	0x03, 0x1b
        /*005e*/ 	.short	0x00ff


	//----- nvinfo : EIATTR_MERCURY_ISA_VERSION
	.align		4
        /*0060*/ 	.byte	0x03, 0x5f
        /*0062*/ 	.short	0x0101


	//----- nvinfo : EIATTR_VRC_CTA_INIT_COUNT
	.align		4
        /*0064*/ 	.byte	0x02, 0x4a
	.zero		1
	.zero		1


	//----- nvinfo : EIATTR_EXIT_INSTR_OFFSETS
	.align		4
        /*0068*/ 	.byte	0x04, 0x1c
        /*006a*/ 	.short	(.L_19 - .L_18)


	//   ....[0]....
.L_18:
        /*006c*/ 	.word	0x00000070


	//   ....[1]....
        /*0070*/ 	.word	0x000000f0


	//   ....[2]....
        /*0074*/ 	.word	0x000008e0


	//   ....[3]....
        /*0078*/ 	.word	0x000009b0


	//   ....[4]....
        /*007c*/ 	.word	0x00000a90


	//   ....[5]....
        /*0080*/ 	.word	0x00000af0


	//   ....[6]....
        /*0084*/ 	.word	0x00000bf0


	//   ....[7]....
        /*0088*/ 	.word	0x00000cf0


	//   ....[8]....
        /*008c*/ 	.word	0x00000d00


	//   ....[9]....
        /*0090*/ 	.word	0x00000d40


	//   ....[10]....
        /*0094*/ 	.word	0x00000da0


	//----- nvinfo : EIATTR_CRS_STACK_SIZE
	.align		4
.L_19:
        /*0098*/ 	.byte	0x04, 0x1e
        /*009a*/ 	.short	(.L_21 - .L_20)
.L_20:
        /*009c*/ 	.word	0x00000000


	//----- nvinfo : EIATTR_CBANK_PARAM_SIZE
	.align		4
.L_21:
        /*00a0*/ 	.byte	0x03, 0x19
        /*00a2*/ 	.short	0x0024


	//----- nvinfo : EIATTR_PARAM_CBANK
	.align		4
        /*00a4*/ 	.byte	0x04, 0x0a
        /*00a6*/ 	.short	(.L_23 - .L_22)
	.align		4
.L_22:
        /*00a8*/ 	.word	index@(.nv.constant0._Z11add_joutyouPiS_S_S_i)
        /*00ac*/ 	.short	0x0380
        /*00ae*/ 	.short	0x0024


	//----- nvinfo : EIATTR_SW_WAR
	.align		4
.L_23:
        /*00b0*/ 	.byte	0x04, 0x36
        /*00b2*/ 	.short	(.L_25 - .L_24)
.L_24:
        /*00b4*/ 	.word	0x00000008
.L_25:


//--------------------- .nv.callgraph             --------------------------
	.section	.nv.callgraph,"",@"SHT_CUDA_CALLGRAPH"
	.align	4
	.sectionentsize	8
	.align		4
        /*0000*/ 	.word	0x00000000
	.align		4
        /*0004*/ 	.word	0xffffffff
	.align		4
        /*0008*/ 	.word	0x00000000
	.align		4
        /*000c*/ 	.word	0xfffffffe
	.align		4
        /*0010*/ 	.word	0x00000000
	.align		4
        /*0014*/ 	.word	0xfffffffd
	.align		4
        /*0018*/ 	.word	0x00000000
	.align		4
        /*001c*/ 	.word	0xfffffffc


//--------------------- .text._Z11add_joutyouPiS_S_S_i --------------------------
	.section	.text._Z11add_joutyouPiS_S_S_i,"ax",@progbits
	.align	128
        .global         _Z11add_joutyouPiS_S_S_i
        .type           _Z11add_joutyouPiS_S_S_i,@function
        .size           _Z11add_joutyouPiS_S_S_i,(.L_x_34 - _Z11add_joutyouPiS_S_S_i)
        .other          _Z11add_joutyouPiS_S_S_i,@"STO_CUDA_ENTRY STV_DEFAULT"
_Z11add_joutyouPiS_S_S_i:
.text._Z11add_joutyouPiS_S_S_i:
[----:B------:R-:W-:Y:S01]  /*0000*/  LDC R1, c[0x0][0x37c] ;  /* 0x0000df00ff017b82 */ /* 0x000fe20000000800 */
[----:B------:R-:W0:Y:S07]  /*0010*/  S2R R0, SR_CTAID.X ;  /* 0x0000000000007919 */ /* 0x000e2e0000002500 */
[----:B------:R-:W1:Y:S01]  /*0020*/  LDC R5, c[0x0][0x3a0] ;  /* 0x0000e800ff057b82 */ /* 0x000e620000000800 */
[----:B------:R-:W0:Y:S01]  /*0030*/  LDCU UR4, c[0x0][0x360] ;  /* 0x00006c00ff0477ac */ /* 0x000e220008000800 */
[----:B------:R-:W0:Y:S02]  /*0040*/  S2R R3, SR_TID.X ;  /* 0x0000000000037919 */ /* 0x000e240000002100 */
[----:B0-----:R-:W-:-:S05]  /*0050*/  IMAD R0, R0, UR4, R3 ;  /* 0x0000000400007c24 */ /* 0x001fca000f8e0203 */
[----:B-1----:R-:W-:-:S13]  /*0060*/  ISETP.GE.AND P0, PT, R0, R5, PT ;  /* 0x000000050000720c */ /* 0x002fda0003f06270 */
[----:B------:R-:W-:Y:S05]  /*0070*/  @P0 EXIT ;  /* 0x000000000000094d */ /* 0x000fea0003800000 */
[----:B------:R-:W0:Y:S01]  /*0080*/  LDCU.64 UR4, c[0x0][0x380] ;  /* 0x00007000ff0477ac */ /* 0x000e220008000a00 */
[----:B------:R-:W-:Y:S01]  /*0090*/  ISETP.NE.AND P0, PT, R0, RZ, PT ;  /* 0x000000ff0000720c */ /* 0x000fe20003f05270 */
[----:B------:R-:W1:Y:S01]  /*00a0*/  LDCU.64 UR12, c[0x0][0x358] ;  /* 0x00006b00ff0c77ac */ /* 0x000e620008000a00 */
[----:B0-----:R-:W-:Y:S02]  /*00b0*/  IMAD.U32 R0, RZ, RZ, UR4 ;  /* 0x00000004ff007e24 */ /* 0x001fe4000f8e00ff */
[----:B------:R-:W-:-:S09]  /*00c0*/  IMAD.U32 R11, RZ, RZ, UR5 ;  /* 0x00000005ff0b7e24 */ /* 0x000fd2000f8e00ff */
[----:B-1----:R-:W-:Y:S05]  /*00d0*/  @!P0 BRA `(.L_x_0) ;  /* 0x0000000800048947 */ /* 0x002fea0003800000 */
[----:B------:R-:W-:-:S13]  /*00e0*/  ISETP.GE.AND P0, PT, R5, 0x2, PT ;  /* 0x000000020500780c */ /* 0x000fda0003f06270 */
[----:B------:R-:W-:Y:S05]  /*00f0*/  @!P0 EXIT ;  /* 0x000000000000894d */ /* 0x000fea0003800000 */
[----:B------:R-:W0:Y:S01]  /*0100*/  LDCU.128 UR4, c[0x0][0x390] ;  /* 0x00007200ff0477ac */ /* 0x000e220008000c00 */
[----:B------:R-:W-:Y:S01]  /*0110*/  IMAD.MOV R10, RZ, RZ, -R5 ;  /* 0x000000ffff0a7224 */ /* 0x000fe200078e0a05 */
[----:B------:R-:W1:Y:S01]  /*0120*/  LDCU.64 UR10, c[0x0][0x388] ;  /* 0x00007100ff0a77ac */ /* 0x000e620008000a00 */
[----:B0-----:R-:W-:Y:S02]  /*0130*/  UIADD3 UR8, UP0, UPT, UR6, 0x4, URZ ;  /* 0x0000000406087890 */ /* 0x001fe4000ff1e0ff */
[----:B------:R-:W-:Y:S02]  /*0140*/  UIADD3 UR6, UP1, UPT, UR4, 0x4, URZ ;  /* 0x0000000404067890 */ /* 0x000fe4000ff3e0ff */
[----:B-1----:R-:W-:Y:S02]  /*0150*/  UIADD3 UR4, UP2, UPT, UR10, 0x4, URZ ;  /* 0x000000040a047890 */ /* 0x002fe4000ff5e0ff */
[----:B------:R-:W-:Y:S01]  /*0160*/  UIADD3.X UR9, UPT, UPT, URZ, UR7, URZ, UP0, !UPT ;  /* 0x00000007ff097290 */ /* 0x000fe200087fe4ff */
[----:B------:R-:W-:Y:S01]  /*0170*/  IMAD.U32 R2, RZ, RZ, UR8 ;  /* 0x00000008ff027e24 */ /* 0x000fe2000f8e00ff */
[----:B------:R-:W-:Y:S01]  /*0180*/  UIADD3.X UR7, UPT, UPT, URZ, UR5, URZ, UP1, !UPT ;  /* 0x00000005ff077290 */ /* 0x000fe20008ffe4ff */
[----:B------:R-:W-:Y:S01]  /*0190*/  IMAD.U32 R4, RZ, RZ, UR6 ;  /* 0x00000006ff047e24 */ /* 0x000fe2000f8e00ff */
[----:B------:R-:W-:Y:S01]  /*01a0*/  UIADD3.X UR5, UPT, UPT, URZ, UR11, URZ, UP2, !UPT ;  /* 0x0000000bff057290 */ /* 0x000fe200097fe4ff */
[----:B------:R-:W-:-:S02]  /*01b0*/  IMAD.U32 R6, RZ, RZ, UR4 ;  /* 0x00000004ff067e24 */ /* 0x000fc4000f8e00ff */
[----:B------:R-:W-:Y:S02]  /*01c0*/  IMAD.U32 R3, RZ, RZ, UR9 ;  /* 0x00000009ff037e24 */ /* 0x000fe4000f8e00ff */
[----:B------:R-:W-:Y:S02]  /*01d0*/  IMAD.U32 R5, RZ, RZ, UR7 ;  /* 0x00000007ff057e24 */ /* 0x000fe4000f8e00ff */
[----:B------:R-:W-:-:S07]  /*01e0*/  IMAD.U32 R7, RZ, RZ, UR5 ;  /* 0x00000005ff077e24 */ /* 0x000fce000f8e00ff */
.L_x_22:
[----:B------:R-:W-:Y:S02]  /*01f0*/  IMAD.MOV.U32 R8, RZ, RZ, R0 ;  /* 0x000000ffff087224 */ /* 0x000fe400078e0000 */
[----:B------:R-:W-:-:S05]  /*0200*/  IMAD.MOV.U32 R9, RZ, RZ, R11 ;  /* 0x000000ffff097224 */ /* 0x000fca00078e000b */
[----:B------:R-:W2:Y:S01]  /*0210*/  LDG.E R14, desc[UR12][R8.64+0x4] ;  /* 0x0000040c080e7981 */ /* 0x000ea2000c1e1900 */
[----:B------:R-:W-:Y:S01]  /*0220*/  VIADD R10, R10, 0x1 ;  /* 0x000000010a0a7836 */ /* 0x000fe20000000000 */
[----:B------:R-:W-:Y:S01]  /*0230*/  IADD3 R0, P2, PT, R8, 0x4, RZ ;  /* 0x0000000408007810 */ /* 0x000fe20007f5e0ff */
[----:B------:R-:W-:Y:S04]  /*0240*/  BSSY.RECONVERGENT B1, `(.L_x_1) ;  /* 0x0000062000017945 */ /* 0x000fe80003800200 */
[----:B------:R-:W-:Y:S01]  /*0250*/  BSSY.RELIABLE B0, `(.L_x_2) ;  /* 0x000000f000007945 */ /* 0x000fe20003800100 */
[----:B------:R-:W-:Y:S01]  /*0260*/  ISETP.NE.AND P0, PT, R10, -0x1, PT ;  /* 0xffffffff0a00780c */ /* 0x000fe20003f05270 */
[----:B------:R-:W-:Y:S01]  /*0270*/  IMAD.X R11, RZ, RZ, R9, P2 ;  /* 0x000000ffff0b7224 */ /* 0x000fe200010e0609 */
[----:B--2---:R-:W-:-:S13]  /*0280*/  ISETP.NE.AND P1, PT, R14, 0x1, PT ;  /* 0x000000010e00780c */ /* 0x004fda0003f25270 */
[----:B------:R-:W-:Y:S05]  /*0290*/  @P1 BRA `(.L_x_3) ;  /* 0x0000000000281947 */ /* 0x000fea0003800000 */
[----:B------:R-:W2:Y:S02]  /*02a0*/  LDG.E R12, desc[UR12][R6.64] ;  /* 0x0000000c060c7981 */ /* 0x000ea4000c1e1900 */
[----:B--2---:R-:W-:-:S13]  /*02b0*/  ISETP.NE.AND P2, PT, R12, 0x1, PT ;  /* 0x000000010c00780c */ /* 0x004fda0003f45270 */
[----:B------:R-:W-:Y:S01]  /*02c0*/  @!P2 IMAD.MOV.U32 R13, RZ, RZ, 0x1 ;  /* 0x00000001ff0da424 */ /* 0x000fe200078e00ff */
[----:B------:R-:W-:Y:S05]  /*02d0*/  @!P2 BREAK.RELIABLE B0 ;  /* 0x000000000000a942 */ /* 0x000fea0003800100 */
[----:B------:R0:W-:Y:S04]  /*02e0*/  @!P2 STG.E desc[UR12][R4.64], R13 ;  /* 0x0000000d0400a986 */ /* 0x0001e8000c10190c */
[----:B------:R0:W-:Y:S01]  /*02f0*/  @!P2 STG.E desc[UR12][R2.64], RZ ;  /* 0x000000ff0200a986 */ /* 0x0001e2000c10190c */
[----:B------:R-:W-:Y:S05]  /*0300*/  @!P2 BRA `(.L_x_4) ;  /* 0x000000040054a947 */ /* 0x000fea0003800000 */
[----:B------:R-:W-:-:S13]  /*0310*/  ISETP.NE.AND P2, PT, R12, RZ, PT ;  /* 0x000000ff0c00720c */ /* 0x000fda0003f45270 */
[----:B------:R-:W-:Y:S05]  /*0320*/  @!P2 BREAK.RELIABLE B0 ;  /* 0x000000000000a942 */ /* 0x000fea0003800100 */
[----:B------:R-:W-:Y:S05]  /*0330*/  @!P2 BRA `(.L_x_5) ;  /* 0x000000000020a947 */ /* 0x000fea0003800000 */
.L_x_3:
[----:B------:R-:W-:Y:S05]  /*0340*/  BSYNC.RELIABLE B0 ;  /* 0x0000000000007941 */ /* 0x000fea0003800100 */
.L_x_2:
[----:B------:R-:W-:Y:S01]  /*0350*/  ISETP.NE.AND P2, PT, R14, RZ, PT ;  /* 0x000000ff0e00720c */ /* 0x000fe20003f45270 */
[----:B------:R-:W-:-:S12]  /*0360*/  BSSY.RELIABLE B2, `(.L_x_6) ;  /* 0x000001c000027945 */ /* 0x000fd80003800100 */
[----:B------:R-:W-:Y:S05]  /*0370*/  @P2 BRA `(.L_x_7) ;  /* 0x0000000000682947 */ /* 0x000fea0003800000 */
[----:B------:R-:W2:Y:S02]  /*0380*/  LDG.E R12, desc[UR12][R6.64] ;  /* 0x0000000c060c7981 */ /* 0x000ea4000c1e1900 */
[----:B--2---:R-:W-:-:S13]  /*0390*/  ISETP.NE.AND P3, PT, R12, 0x1, PT ;  /* 0x000000010c00780c */ /* 0x004fda0003f65270 */
[----:B------:R-:W-:Y:S05]  /*03a0*/  @!P3 BREAK.RELIABLE B2 ;  /* 0x000000000002b942 */ /* 0x000fea0003800100 */
[----:B------:R-:W-:Y:S05]  /*03b0*/  @P3 BRA `(.L_x_8) ;  /* 0x0000000000443947 */ /* 0x000fea0003800000 */
.L_x_5:
[----:B------:R-:W2:Y:S01]  /*03c0*/  LDG.E R8, desc[UR12][R8.64] ;  /* 0x0000000c08087981 */ /* 0x000ea2000c1e1900 */
[----:B------:R-:W-:Y:S01]  /*03d0*/  BSSY.RELIABLE B3, `(.L_x_9) ;  /* 0x000000b000037945 */ /* 0x000fe20003800100 */
[----:B--2---:R-:W-:-:S13]  /*03e0*/  ISETP.GE.AND P1, PT, R8, RZ, PT ;  /* 0x000000ff0800720c */ /* 0x004fda0003f26270 */
[----:B------:R-:W-:Y:S05]  /*03f0*/  @!P1 BRA `(.L_x_10) ;  /* 0x0000000000209947 */ /* 0x000fea0003800000 */
[----:B------:R-:W2:Y:S02]  /*0400*/  LDG.E R8, desc[UR12][R6.64+-0x4] ;  /* 0xfffffc0c06087981 */ /* 0x000ea4000c1e1900 */
[----:B--2---:R-:W-:-:S13]  /*0410*/  ISETP.GE.AND P1, PT, R8, RZ, PT ;  /* 0x000000ff0800720c */ /* 0x004fda0003f26270 */
[----:B0-----:R-:W-:Y:S01]  /*0420*/  @P1 IMAD.MOV.U32 R13, RZ, RZ, 0x1 ;  /* 0x00000001ff0d1424 */ /* 0x001fe200078e00ff */
[----:B------:R-:W-:Y:S05]  /*0430*/  @P1 BREAK.RELIABLE B3 ;  /* 0x0000000000031942 */ /* 0x000fea0003800100 */
[----:B------:R-:W-:Y:S01]  /*0440*/  @P1 IMAD.MOV.U32 R9, RZ, RZ, -0x1 ;  /* 0xffffffffff091424 */ /* 0x000fe200078e00ff */
[----:B------:R1:W-:Y:S04]  /*0450*/  @P1 STG.E desc[UR12][R4.64], R13 ;  /* 0x0000000d04001986 */ /* 0x0003e8000c10190c */
[----:B------:R1:W-:Y:S01]  /*0460*/  @P1 STG.E desc[UR12][R2.64], R9 ;  /* 0x0000000902001986 */ /* 0x0003e2000c10190c */
[----:B------:R-:W-:Y:S05]  /*0470*/  @P1 BRA `(.L_x_4) ;  /* 0x0000000000f81947 */ /* 0x000fea0003800000 */
.L_x_10:
[----:B------:R-:W-:Y:S05]  /*0480*/  BSYNC.RELIABLE B3 ;  /* 0x0000000000037941 */ /* 0x000fea0003800100 */
.L_x_9:
[----:B-1----:R-:W-:Y:S01]  /*0490*/  IMAD.MOV.U32 R9, RZ, RZ, 0x1 ;  /* 0x00000001ff097424 */ /* 0x002fe200078e00ff */
[----:B------:R2:W-:Y:S04]  /*04a0*/  STG.E desc[UR12][R4.64], RZ ;  /* 0x000000ff04007986 */ /* 0x0005e8000c10190c */
[----:B------:R2:W-:Y:S01]  /*04b0*/  STG.E desc[UR12][R2.64], R9 ;  /* 0x0000000902007986 */ /* 0x0005e2000c10190c */
[----:B------:R-:W-:Y:S05]  /*04c0*/  BRA `(.L_x_4) ;  /* 0x0000000000e47947 */ /* 0x000fea0003800000 */
.L_x_8:
[----:B------:R-:W-:-:S13]  /*04d0*/  ISETP.NE.AND P3, PT, R12, RZ, PT ;  /* 0x000000ff0c00720c */ /* 0x000fda0003f65270 */
[----:B------:R3:W-:Y:S01]  /*04e0*/  @!P3 STG.E desc[UR12][R4.64], RZ ;  /* 0x000000ff0400b986 */ /* 0x0007e2000c10190c */
[----:B------:R-:W-:Y:S05]  /*04f0*/  @!P3 BREAK.RELIABLE B2 ;  /* 0x000000000002b942 */ /* 0x000fea0003800100 */
[----:B------:R3:W-:Y:S01]  /*0500*/  @!P3 STG.E desc[UR12][R2.64], RZ ;  /* 0x000000ff0200b986 */ /* 0x0007e2000c10190c */
[----:B------:R-:W-:Y:S05]  /*0510*/  @!P3 BRA `(.L_x_4) ;  /* 0x0000000000d0b947 */ /* 0x000fea0003800000 */
.L_x_7:
[----:B------:R-:W-:Y:S05]  /*0520*/  BSYNC.RELIABLE B2 ;  /* 0x0000000000027941 */ /* 0x000fea0003800100 */
.L_x_6:
[----:B------:R-:W-:Y:S04]  /*0530*/  BSSY.RELIABLE B2, `(.L_x_11) ;  /* 0x0000006000027945 */ /* 0x000fe80003800100 */
[----:B------:R-:W-:Y:S05]  /*0540*/  @P1 BRA `(.L_x_12) ;  /* 0x0000000000101947 */ /* 0x000fea0003800000 */
[----:B------:R-:W2:Y:S02]  /*0550*/  LDG.E R12, desc[UR12][R6.64] ;  /* 0x0000000c060c7981 */ /* 0x000ea4000c1e1900 */
[----:B--2---:R-:W-:-:S13]  /*0560*/  ISETP.NE.AND P1, PT, R12, -0x1, PT ;  /* 0xffffffff0c00780c */ /* 0x004fda0003f25270 */
[----:B------:R-:W-:Y:S05]  /*0570*/  @!P1 BREAK.RELIABLE B2 ;  /* 0x0000000000029942 */ /* 0x000fea0003800100 */
[----:B------:R-:W-:Y:S05]  /*0580*/  @!P1 BRA `(.L_x_13) ;  /* 0x0000000000209947 */ /* 0x000fea0003800000 */
.L_x_12:
[----:B------:R-:W-:Y:S05]  /*0590*/  BSYNC.RELIABLE B2 ;  /* 0x0000000000027941 */ /* 0x000fea0003800100 */
.L_x_11:
[----:B------:R-:W-:Y:S01]  /*05a0*/  ISETP.NE.AND P1, PT, R14, -0x1, PT ;  /* 0xffffffff0e00780c */ /* 0x000fe20003f25270 */
[----:B------:R-:W-:-:S12]  /*05b0*/  BSSY.RELIABLE B2, `(.L_x_14) ;  /* 0x0000009000027945 */ /* 0x000fd80003800100 */
[----:B------:R-:W-:Y:S05]  /*05c0*/  @P1 BRA `(.L_x_15) ;  /* 0x00000000001c1947 */ /* 0x000fea0003800000 */
[----:B------:R-:W2:Y:S02]  /*05d0*/  LDG.E R12, desc[UR12][R6.64] ;  /* 0x0000000c060c7981 */ /* 0x000ea4000c1e1900 */
[----:B--2---:R-:W-:-:S13]  /*05e0*/  ISETP.NE.AND P3, PT, R12, 0x1, PT ;  /* 0x000000010c00780c */ /* 0x004fda0003f65270 */
[----:B------:R-:W-:Y:S05]  /*05f0*/  @!P3 BREAK.RELIABLE B2 ;  /* 0x000000000002b942 */ /* 0x000fea0003800100 */
[----:B------:R-:W-:Y:S05]  /*0600*/  @P3 BRA `(.L_x_15) ;  /* 0x00000000000c3947 */ /* 0x000fea0003800000 */
.L_x_13:
[----:B------:R1:W-:Y:S04]  /*0610*/  STG.E desc[UR12][R4.64], RZ ;  /* 0x000000ff04007986 */ /* 0x0003e8000c10190c */
[----:B------:R1:W-:Y:S01]  /*0620*/  STG.E desc[UR12][R2.64], RZ ;  /* 0x000000ff02007986 */ /* 0x0003e2000c10190c */
[----:B------:R-:W-:Y:S05]  /*0630*/  BRA `(.L_x_4) ;  /* 0x0000000000887947 */ /* 0x000fea0003800000 */
.L_x_15:
[----:B------:R-:W-:Y:S05]  /*0640*/  BSYNC.RELIABLE B2 ;  /* 0x0000000000027941 */ /* 0x000fea0003800100 */
.L_x_14:
[----:B------:R-:W-:Y:S04]  /*0650*/  BSSY.RELIABLE B2, `(.L_x_16) ;  /* 0x000000b000027945 */ /* 0x000fe80003800100 */
[----:B------:R-:W-:Y:S05]  /*0660*/  @P2 BRA `(.L_x_17) ;  /* 0x00000000000c2947 */ /* 0x000fea0003800000 */
[----:B------:R-:W2:Y:S02]  /*0670*/  LDG.E R12, desc[UR12][R6.64] ;  /* 0x0000000c060c7981 */ /* 0x000ea4000c1e1900 */
[----:B--2---:R-:W-:-:S13]  /*0680*/  ISETP.NE.AND P2, PT, R12, -0x1, PT ;  /* 0xffffffff0c00780c */ /* 0x004fda0003f45270 */
[----:B------:R-:W-:Y:S05]  /*0690*/  @!P2 BRA `(.L_x_18) ;  /* 0x000000000018a947 */ /* 0x000fea0003800000 */
.L_x_17:
[----:B------:R-:W-:Y:S05]  /*06a0*/  @P1 BREAK.RELIABLE B2 ;  /* 0x0000000000021942 */ /* 0x000fea0003800100 */
[----:B------:R-:W-:Y:S05]  /*06b0*/  @P1 BRA `(.L_x_4) ;  /* 0x0000000000681947 */ /* 0x000fea0003800000 */
[----:B------:R-:W2:Y:S02]  /*06c0*/  LDG.E R12, desc[UR12][R6.64] ;  /* 0x0000000c060c7981 */ /* 0x000ea4000c1e1900 */
[----:B--2---:R-:W-:-:S13]  /*06d0*/  ISETP.NE.AND P1, PT, R12, RZ, PT ;  /* 0x000000ff0c00720c */ /* 0x004fda0003f25270 */
[----:B------:R-:W-:Y:S05]  /*06e0*/  @P1 BREAK.RELIABLE B2 ;  /* 0x0000000000021942 */ /* 0x000fea0003800100 */
[----:B------:R-:W-:Y:S05]  /*06f0*/  @P1 BRA `(.L_x_19) ;  /* 0x0000000000481947 */ /* 0x000fea0003800000 */
.L_x_18:
[----:B------:R-:W-:Y:S05]  /*0700*/  BSYNC.RELIABLE B2 ;  /* 0x0000000000027941 */ /* 0x000fea0003800100 */
.L_x_16:
[----:B------:R-:W2:Y:S01]  /*0710*/  LDG.E R8, desc[UR12][R8.64] ;  /* 0x0000000c08087981 */ /* 0x000ea2000c1e1900 */
[----:B------:R-:W-:Y:S01]  /*0720*/  BSSY.RELIABLE B2, `(.L_x_20) ;  /* 0x000000a000027945 */ /* 0x000fe20003800100 */
[----:B--2---:R-:W-:-:S13]  /*0730*/  ISETP.GE.AND P1, PT, R8, RZ, PT ;  /* 0x000000ff0800720c */ /* 0x004fda0003f26270 */
[----:B------:R-:W-:Y:S05]  /*0740*/  @!P1 BRA `(.L_x_21) ;  /* 0x00000000001c9947 */ /* 0x000fea0003800000 */
[----:B------:R-:W2:Y:S02]  /*0750*/  LDG.E R8, desc[UR12][R6.64+-0x4] ;  /* 0xfffffc0c06087981 */ /* 0x000ea4000c1e1900 */
[----:B--2---:R-:W-:-:S13]  /*0760*/  ISETP.GE.AND P1, PT, R8, RZ, PT ;  /* 0x000000ff0800720c */ /* 0x004fda0003f26270 */
[----:B------:R-:W-:Y:S01]  /*0770*/  @P1 IMAD.MOV.U32 R9, RZ, RZ, -0x1 ;  /* 0xffffffffff091424 */ /* 0x000fe200078e00ff */
[----:B------:R4:W-:Y:S01]  /*0780*/  @P1 STG.E desc[UR12][R4.64], RZ ;  /* 0x000000ff04001986 */ /* 0x0009e2000c10190c */
[----:B------:R-:W-:Y:S05]  /*0790*/  @P1 BREAK.RELIABLE B2 ;  /* 0x0000000000021942 */ /* 0x000fea0003800100 */
[----:B------:R4:W-:Y:S01]  /*07a0*/  @P1 STG.E desc[UR12][R2.64], R9 ;  /* 0x0000000902001986 */ /* 0x0009e2000c10190c */
[----:B------:R-:W-:Y:S05]  /*07b0*/  @P1 BRA `(.L_x_4) ;  /* 0x0000000000281947 */ /* 0x000fea0003800000 */
.L_x_21:
[----:B------:R-:W-:Y:S05]  /*07c0*/  BSYNC.RELIABLE B2 ;  /* 0x0000000000027941 */ /* 0x000fea0003800100 */
.L_x_20:
[----:B----4-:R-:W-:Y:S02]  /*07d0*/  IMAD.MOV.U32 R9, RZ, RZ, -0x1 ;  /* 0xffffffffff097424 */ /* 0x010fe400078e00ff */
[----:B0-----:R-:W-:-:S03]  /*07e0*/  IMAD.MOV.U32 R13, RZ, RZ, 0x1 ;  /* 0x00000001ff0d7424 */ /* 0x001fc600078e00ff */
[----:B------:R0:W-:Y:S04]  /*07f0*/  STG.E desc[UR12][R4.64], R9 ;  /* 0x0000000904007986 */ /* 0x0001e8000c10190c */
[----:B------:R0:W-:Y:S01]  /*0800*/  STG.E desc[UR12][R2.64], R13 ;  /* 0x0000000d02007986 */ /* 0x0001e2000c10190c */
[----:B------:R-:W-:Y:S05]  /*0810*/  BRA `(.L_x_4) ;  /* 0x0000000000107947 */ /* 0x000fea0003800000 */
.L_x_19:
[----:B------:R-:W-:-:S13]  /*0820*/  ISETP.NE.AND P1, PT, R12, -0x1, PT ;  /* 0xffffffff0c00780c */ /* 0x000fda0003f25270 */
[----:B------:R-:W-:-:S05]  /*0830*/  @!P1 IMAD.MOV.U32 R9, RZ, RZ, -0x1 ;  /* 0xffffffffff099424 */ /* 0x000fca00078e00ff */
[----:B------:R1:W-:Y:S04]  /*0840*/  @!P1 STG.E desc[UR12][R4.64], R9 ;  /* 0x0000000904009986 */ /* 0x0003e8000c10190c */
[----:B------:R1:W-:Y:S02]  /*0850*/  @!P1 STG.E desc[UR12][R2.64], RZ ;  /* 0x000000ff02009986 */ /* 0x0003e4000c10190c */
.L_x_4:
[----:B------:R-:W-:Y:S05]  /*0860*/  BSYNC.RECONVERGENT B1 ;  /* 0x0000000000017941 */ /* 0x000fea0003800200 */
.L_x_1:
[----:B01234-:R-:W-:Y:S02]  /*0870*/  IADD3 R2, P1, PT, R2, 0x4, RZ ;  /* 0x0000000402027810 */ /* 0x01ffe40007f3e0ff */
[----:B------:R-:W-:Y:S02]  /*0880*/  IADD3 R4, P2, PT, R4, 0x4, RZ ;  /* 0x0000000404047810 */ /* 0x000fe40007f5e0ff */
[----:B------:R-:W-:Y:S01]  /*0890*/  IADD3 R6, P3, PT, R6, 0x4, RZ ;  /* 0x0000000406067810 */ /* 0x000fe20007f7e0ff */
[----:B------:R-:W-:Y:S02]  /*08a0*/  IMAD.X R3, RZ, RZ, R3, P1 ;  /* 0x000000ffff037224 */ /* 0x000fe400008e0603 */
[----:B------:R-:W-:Y:S02]  /*08b0*/  IMAD.X R5, RZ, RZ, R5, P2 ;  /* 0x000000ffff057224 */ /* 0x000fe400010e0605 */
[----:B------:R-:W-:Y:S01]  /*08c0*/  IMAD.X R7, RZ, RZ, R7, P3 ;  /* 0x000000ffff077224 */ /* 0x000fe200018e0607 */
[----:B------:R-:W-:Y:S07]  /*08d0*/  @P0 BRA `(.L_x_22) ;  /* 0xfffffff800440947 */ /* 0x000fee000383ffff */
[----:B------:R-:W-:Y:S05]  /*08e0*/  EXIT ;  /* 0x000000000000794d */ /* 0x000fea0003800000 */
.L_x_0:
[----:B------:R-:W-:-:S06]  /*08f0*/  IMAD.MOV.U32 R10, RZ, RZ, R0 ;  /* 0x000000ffff0a7224 */ /* 0x000fcc00078e0000 */
[----:B------:R-:W2:Y:S02]  /*0900*/  LDG.E R10, desc[UR12][R10.64] ;  /* 0x0000000c0a0a7981 */ /* 0x000ea4000c1e1900 */
[----:B--2---:R-:W-:-:S13]  /*0910*/  ISETP.NE.AND P0, PT, R10, 0x1, PT ;  /* 0x000000010a00780c */ /* 0x004fda0003f05270 */
[----:B------:R-:W-:Y:S05]  /*0920*/  @P0 BRA `(.L_x_23) ;  /* 0x00000000002c0947 */ /* 0x000fea0003800000 */
[----:B------:R-:W0:Y:S02]  /*0930*/  LDC.64 R2, c[0x0][0x388] ;  /* 0x0000e200ff027b82 */ /* 0x000e240000000a00 */
[----:B0-----:R-:W2:Y:S02]  /*0940*/  LDG.E R2, desc[UR12][R2.64] ;  /* 0x0000000c02027981 */ /* 0x001ea4000c1e1900 */
[----:B--2---:R-:W-:-:S13]  /*0950*/  ISETP.NE.AND P1, PT, R2, 0x1, PT ;  /* 0x000000010200780c */ /* 0x004fda0003f25270 */
[----:B------:R-:W0:Y:S01]  /*0960*/  @!P1 LDC.64 R4, c[0x0][0x390] ;  /* 0x0000e400ff049b82 */ /* 0x000e220000000a00 */
[----:B------:R-:W-:-:S07]  /*0970*/  @!P1 IMAD.MOV.U32 R9, RZ, RZ, 0x1 ;  /* 0x00000001ff099424 */ /* 0x000fce00078e00ff */
[----:B------:R-:W1:Y:S01]  /*0980*/  @!P1 LDC.64 R6, c[0x0][0x398] ;  /* 0x0000e600ff069b82 */ /* 0x000e620000000a00 */
[----:B0-----:R0:W-:Y:S04]  /*0990*/  @!P1 STG.E desc[UR12][R4.64], R9 ;  /* 0x0000000904009986 */ /* 0x0011e8000c10190c */
[----:B-1----:R0:W-:Y:S01]  /*09a0*/  @!P1 STG.E desc[UR12][R6.64], RZ ;  /* 0x000000ff06009986 */ /* 0x0021e2000c10190c */
[----:B------:R-:W-:Y:S05]  /*09b0*/  @!P1 EXIT ;  /* 0x000000000000994d */ /* 0x000fea0003800000 */
[----:B------:R-:W-:-:S13]  /*09c0*/  ISETP.NE.AND P1, PT, R2, RZ, PT ;  /* 0x000000ff0200720c */ /* 0x000fda0003f25270 */
[----:B------:R-:W-:Y:S05]  /*09d0*/  @!P1 BRA `(.L_x_24) ;  /* 0x0000000000189947 */ /* 0x000fea0003800000 */
.L_x_23:
[----:B------:R-:W-:-:S13]  /*09e0*/  ISETP.NE.AND P1, PT, R10, RZ, PT ;  /* 0x000000ff0a00720c */ /* 0x000fda0003f25270 */
[----:B------:R-:W-:Y:S05]  /*09f0*/  @P1 BRA `(.L_x_25) ;  /* 0x0000000000401947 */ /* 0x000fea0003800000 */
[----:B------:R-:W1:Y:S02]  /*0a00*/  LDC.64 R2, c[0x0][0x388] ;  /* 0x0000e200ff027b82 */ /* 0x000e640000000a00 */
[----:B-1----:R-:W2:Y:S02]  /*0a10*/  LDG.E R2, desc[UR12][R2.64] ;  /* 0x0000000c02027981 */ /* 0x002ea4000c1e1900 */
[----:B--2---:R-:W-:-:S13]  /*0a20*/  ISETP.NE.AND P2, PT, R2, 0x1, PT ;  /* 0x000000010200780c */ /* 0x004fda0003f45270 */
[----:B------:R-:W-:Y:S05]  /*0a30*/  @P2 BRA `(.L_x_26) ;  /* 0x0000000000182947 */ /* 0x000fea0003800000 */
.L_x_24:
[----:B0-----:R-:W0:Y:S01]  /*0a40*/  LDC.64 R6, c[0x0][0x390] ;  /* 0x0000e400ff067b82 */ /* 0x001e220000000a00 */
[----:B------:R-:W-:-:S07]  /*0a50*/  IMAD.MOV.U32 R5, RZ, RZ, 0x1 ;  /* 0x00000001ff057424 */ /* 0x000fce00078e00ff */
[----:B------:R-:W1:Y:S01]  /*0a60*/  LDC.64 R2, c[0x0][0x398] ;  /* 0x0000e600ff027b82 */ /* 0x000e620000000a00 */
[----:B0-----:R-:W-:Y:S04]  /*0a70*/  STG.E desc[UR12][R6.64], RZ ;  /* 0x000000ff06007986 */ /* 0x001fe8000c10190c */
[----:B-1----:R-:W-:Y:S01]  /*0a80*/  STG.E desc[UR12][R2.64], R5 ;  /* 0x0000000502007986 */ /* 0x002fe2000c10190c */
[----:B------:R-:W-:Y:S05]  /*0a90*/  EXIT ;  /* 0x000000000000794d */ /* 0x000fea0003800000 */
.L_x_26:
[----:B------:R-:W-:-:S13]  /*0aa0*/  ISETP.NE.AND P2, PT, R2, RZ, PT ;  /* 0x000000ff0200720c */ /* 0x000fda0003f45270 */
[----:B------:R-:W1:Y:S08]  /*0ab0*/  @!P2 LDC.64 R2, c[0x0][0x390] ;  /* 0x0000e400ff02ab82 */ /* 0x000e700000000a00 */
[----:B0-----:R-:W0:Y:S01]  /*0ac0*/  @!P2 LDC.64 R4, c[0x0][0x398] ;  /* 0x0000e600ff04ab82 */ /* 0x001e220000000a00 */
[----:B-1----:R1:W-:Y:S04]  /*0ad0*/  @!P2 STG.E desc[UR12][R2.64], RZ ;  /* 0x000000ff0200a986 */ /* 0x0023e8000c10190c */
[----:B0-----:R1:W-:Y:S01]  /*0ae0*/  @!P2 STG.E desc[UR12][R4.64], RZ ;  /* 0x000000ff0400a986 */ /* 0x0013e2000c10190c */
[----:B------:R-:W-:Y:S05]  /*0af0*/  @!P2 EXIT ;  /* 0x000000000000a94d */ /* 0x000fea0003800000 */
.L_x_25:
[----:B------:R-:W-:-:S13]  /*0b00*/  ISETP.NE.AND P2, PT, R10, -0x1, PT ;  /* 0xffffffff0a00780c */ /* 0x000fda0003f45270 */
[----:B------:R-:W-:Y:S05]  /*0b10*/  @P2 BRA `(.L_x_27) ;  /* 0x0000000000102947 */ /* 0x000fea0003800000 */
[----:B-1----:R-:W1:Y:S02]  /*0b20*/  LDC.64 R2, c[0x0][0x388] ;  /* 0x0000e200ff027b82 */ /* 0x002e640000000a00 */
[----:B-1----:R-:W2:Y:S02]  /*0b30*/  LDG.E R2, desc[UR12][R2.64] ;  /* 0x0000000c02027981 */ /* 0x002ea4000c1e1900 */
[----:B--2---:R-:W-:-:S13]  /*0b40*/  ISETP.NE.AND P3, PT, R2, 0x1, PT ;  /* 0x000000010200780c */ /* 0x004fda0003f65270 */
[----:B------:R-:W-:Y:S05]  /*0b50*/  @!P3 BRA `(.L_x_28) ;  /* 0x000000000014b947 */ /* 0x000fea0003800000 */
.L_x_27:
[----:B------:R-:W-:Y:S05]  /*0b60*/  @P0 BRA `(.L_x_29) ;  /* 0x0000000000240947 */ /* 0x000fea0003800000 */
[----:B-1----:R-:W1:Y:S02]  /*0b70*/  LDC.64 R2, c[0x0][0x388] ;  /* 0x0000e200ff027b82 */ /* 0x002e640000000a00 */
[----:B-1----:R-:W2:Y:S02]  /*0b80*/  LDG.E R2, desc[UR12][R2.64] ;  /* 0x0000000c02027981 */ /* 0x002ea4000c1e1900 */
[----:B--2---:R-:W-:-:S13]  /*0b90*/  ISETP.NE.AND P0, PT, R2, -0x1, PT ;  /* 0xffffffff0200780c */ /* 0x004fda0003f05270 */
[----:B------:R-:W-:Y:S05]  /*0ba0*/  @P0 BRA `(.L_x_29) ;  /* 0x0000000000140947 */ /* 0x000fea0003800000 */
.L_x_28:
[----:B------:R-:W1:Y:S08]  /*0bb0*/  LDC.64 R2, c[0x0][0x390] ;  /* 0x0000e400ff027b82 */ /* 0x000e700000000a00 */
[----:B0-----:R-:W0:Y:S01]  /*0bc0*/  LDC.64 R4, c[0x0][0x398] ;  /* 0x0000e600ff047b82 */ /* 0x001e220000000a00 */
[----:B-1----:R-:W-:Y:S04]  /*0bd0*/  STG.E desc[UR12][R2.64], RZ ;  /* 0x000000ff02007986 */ /* 0x002fe8000c10190c */
[----:B0-----:R-:W-:Y:S01]  /*0be0*/  STG.E desc[UR12][R4.64], RZ ;  /* 0x000000ff04007986 */ /* 0x001fe2000c10190c */
[----:B------:R-:W-:Y:S05]  /*0bf0*/  EXIT ;  /* 0x000000000000794d */ /* 0x000fea0003800000 */
.L_x_29:
[----:B------:R-:W-:Y:S05]  /*0c00*/  @P2 BRA `(.L_x_30) ;  /* 0x0000000000102947 */ /* 0x000fea0003800000 */
[----:B-1----:R-:W1:Y:S02]  /*0c10*/  LDC.64 R2, c[0x0][0x388] ;  /* 0x0000e200ff027b82 */ /* 0x002e640000000a00 */
[----:B-1----:R-:W2:Y:S02]  /*0c20*/  LDG.E R2, desc[UR12][R2.64] ;  /* 0x0000000c02027981 */ /* 0x002ea4000c1e1900 */
[----:B--2---:R-:W-:-:S13]  /*0c30*/  ISETP.NE.AND P0, PT, R2, RZ, PT ;  /* 0x000000ff0200720c */ /* 0x004fda0003f05270 */
[----:B------:R-:W-:Y:S05]  /*0c40*/  @!P0 BRA `(.L_x_31) ;  /* 0x0000000000148947 */ /* 0x000fea0003800000 */
.L_x_30:
[----:B------:R-:W-:Y:S05]  /*0c50*/  @P1 BRA `(.L_x_32) ;  /* 0x0000000000281947 */ /* 0x000fea0003800000 */
[----:B-1----:R-:W1:Y:S02]  /*0c60*/  LDC.64 R2, c[0x0][0x388] ;  /* 0x0000e200ff027b82 */ /* 0x002e640000000a00 */
[----:B-1----:R-:W2:Y:S02]  /*0c70*/  LDG.E R2, desc[UR12][R2.64] ;  /* 0x0000000c02027981 */ /* 0x002ea4000c1e1900 */
[----:B--2---:R-:W-:-:S13]  /*0c80*/  ISETP.NE.AND P0, PT, R2, -0x1, PT ;  /* 0xffffffff0200780c */ /* 0x004fda0003f05270 */
[----:B------:R-:W-:Y:S05]  /*0c90*/  @P0 BRA `(.L_x_32) ;  /* 0x0000000000180947 */ /* 0x000fea0003800000 */
.L_x_31:
[----:B0-----:R-:W0:Y:S01]  /*0ca0*/  LDC.64 R6, c[0x0][0x390] ;  /* 0x0000e400ff067b82 */ /* 0x001e220000000a00 */
[----:B------:R-:W-:-:S07]  /*0cb0*/  IMAD.MOV.U32 R5, RZ, RZ, -0x1 ;  /* 0xffffffffff057424 */ /* 0x000fce00078e00ff */
[----:B------:R-:W1:Y:S01]  /*0cc0*/  LDC.64 R2, c[0x0][0x398] ;  /* 0x0000e600ff027b82 */ /* 0x000e620000000a00 */
[----:B0-----:R-:W-:Y:S04]  /*0cd0*/  STG.E desc[UR12][R6.64], RZ ;  /* 0x000000ff06007986 */ /* 0x001fe8000c10190c */
[----:B-1----:R-:W-:Y:S01]  /*0ce0*/  STG.E desc[UR12][R2.64], R5 ;  /* 0x0000000502007986 */ /* 0x002fe2000c10190c */
[----:B------:R-:W-:Y:S05]  /*0cf0*/  EXIT ;  /* 0x000000000000794d */ /* 0x000fea0003800000 */
.L_x_32:
[----:B------:R-:W-:Y:S05]  /*0d00*/  @P2 EXIT ;  /* 0x000000000000294d */ /* 0x000fea0003800000 */
[----:B-1----:R-:W1:Y:S02]  /*0d10*/  LDC.64 R2, c[0x0][0x388] ;  /* 0x0000e200ff027b82 */ /* 0x002e640000000a00 */
[----:B-1----:R-:W2:Y:S02]  /*0d20*/  LDG.E R2, desc[UR12][R2.64] ;  /* 0x0000000c02027981 */ /* 0x002ea4000c1e1900 */
[----:B--2---:R-:W-:-:S13]  /*0d30*/  ISETP.NE.AND P0, PT, R2, -0x1, PT ;  /* 0xffffffff0200780c */ /* 0x004fda0003f05270 */
[----:B------:R-:W-:Y:S05]  /*0d40*/  @P0 EXIT ;  /* 0x000000000000094d */ /* 0x000fea0003800000 */
[----:B------:R-:W1:Y:S01]  /*0d50*/  LDC.64 R2, c[0x0][0x390] ;  /* 0x0000e400ff027b82 */ /* 0x000e620000000a00 */
[----:B0-----:R-:W-:-:S07]  /*0d60*/  IMAD.MOV.U32 R5, RZ, RZ, -0x1 ;  /* 0xffffffffff057424 */ /* 0x001fce00078e00ff */
[----:B------:R-:W0:Y:S01]  /*0d70*/  LDC.64 R6, c[0x0][0x398] ;  /* 0x0000e600ff067b82 */ /* 0x000e220000000a00 */
[----:B-1----:R-:W-:Y:S04]  /*0d80*/  STG.E desc[UR12][R2.64], R5 ;  /* 0x0000000502007986 */ /* 0x002fe8000c10190c */
[----:B0-----:R-:W-:Y:S01]  /*0d90*/  STG.E desc[UR12][R6.64], RZ ;  /* 0x000000ff06007986 */ /* 0x001fe2000c10190c */
[----:B------:R-:W-:Y:S05]  /*0da0*/  EXIT ;  /* 0x000000000000794d */ /* 0x000fea0003800000 */
.L_x_33:
[----:B------:R-:W-:-:S00]  /*0db0*/  BRA `(.L_x_33) ;  /* 0xfffffffc00fc7947 */ /* 0x000fc0000383ffff */
[----:B------:R-:W-:-:S00]  /*0dc0*/  NOP ;  /* 0x0000000000007918 */ /* 0x000fc00000000000 */
        /* <DEDUP_REMOVED lines=11> */
.L_x_34:


//--------------------- .nv.shared.reserved.0     --------------------------
	.section	.nv.shared.reserved.0,"aw",@nobits
	.weak		__nv_reservedSMEM_offset_0_alias
	.size		__nv_reservedSMEM_offset_0_alias, 0, 64
	.other		__nv_reservedSMEM_offset_0_alias,@"STO_CUDA_RESERVED_SHARED STV_DEFAULT"
__nv_reservedSMEM_offset_0_alias:
	.zero		0
	.zero		64


//--------------------- .nv.constant0._Z11add_joutyouPiS_S_S_i --------------------------
	.section	.nv.constant0._Z11add_joutyouPiS_S_S_i,"a",@progbits
	.sectionflags	@""
	.align	4
.nv.constant0._Z11add_joutyouPiS_S_S_i:
	.zero		932


//--------------------- SYMBOLS --------------------------

	.type		.nv.reservedSmem.offset0,@object
	.size		.nv.reservedSmem.offset0,0x4
